//
// Generated by NVIDIA NVVM Compiler
//
// Compiler Build ID: CL-36424714
// Cuda compilation tools, release 13.0, V13.0.88
// Based on NVVM 20.0.0
//

.version 9.0
.target sm_100
.address_size 64

	// .globl	_Z11intMultiplyPiPKiij

.visible .entry _Z11intMultiplyPiPKiij(
	.param .u64 .ptr .align 1 _Z11intMultiplyPiPKiij_param_0,
	.param .u64 .ptr .align 1 _Z11intMultiplyPiPKiij_param_1,
	.param .u32 _Z11intMultiplyPiPKiij_param_2,
	.param .u32 _Z11intMultiplyPiPKiij_param_3
)
{
	.reg .pred 	%p<2>;
	.reg .b32 	%r<9>;
	.reg .b64 	%rd<8>;

	ld.param.u64 	%rd1, [_Z11intMultiplyPiPKiij_param_0];
	ld.param.u64 	%rd2, [_Z11intMultiplyPiPKiij_param_1];
	ld.param.u32 	%r2, [_Z11intMultiplyPiPKiij_param_2];
	ld.param.u32 	%r3, [_Z11intMultiplyPiPKiij_param_3];
	mov.u32 	%r4, %tid.x;
	mov.u32 	%r5, %ctaid.x;
	mov.u32 	%r6, %ntid.x;
	mad.lo.s32 	%r1, %r5, %r6, %r4;
	setp.ge.u32 	%p1, %r1, %r3;
	@%p1 bra 	$L__BB0_2;
	cvta.to.global.u64 	%rd3, %rd2;
	cvta.to.global.u64 	%rd4, %rd1;
	mul.wide.s32 	%rd5, %r1, 4;
	add.s64 	%rd6, %rd3, %rd5;
	ld.global.u32 	%r7, [%rd6];
	mul.lo.s32 	%r8, %r7, %r2;
	add.s64 	%rd7, %rd4, %rd5;
	st.global.u32 	[%rd7], %r8;
$L__BB0_2:
	ret;

}


// ===== COMPILED SASS (sm_100) =====

	.target	sm_100

	.elftype	@"ET_EXEC"


//--------------------- .note.nv.tkinfo           --------------------------
	.section	.note.nv.tkinfo,"",@"SHT_NOTE"
	.sectionflags	@"SHF_NOTE_NV_TKINFO"
	.tkinfo
        /*0018*/ 	.word	0x00000002
        /*0030*/ 	.string	""
        /*0030*/ 	.string	"ptxas"
        /*0030*/ 	.string	"Cuda compilation tools, release 13.0, V13.0.88"
        /*0030*/ 	.string	"Build cuda_13.0.r13.0/compiler.36424714_0"
        /*0030*/ 	.string	"-arch sm_100 -m 64 "



//--------------------- .note.nv.cuinfo           --------------------------
	.section	.note.nv.cuinfo,"",@"SHT_NOTE"
	.sectionflags	@"SHF_NOTE_NV_CUINFO"
        /*0018*/ 	.short	0x0002
        /*001a*/ 	.short	0x0064
        /*001c*/ 	.short	0x0082
	.zero		2


//--------------------- .nv.info                  --------------------------
	.section	.nv.info,"",@"SHT_CUDA_INFO"
	.align	4


	//----- nvinfo : EIATTR_REGCOUNT
	.align		4
        /*0000*/ 	.byte	0x04, 0x2f
        /*0002*/ 	.short	(.L_1 - .L_0)
	.align		4
.L_0:
        /*0004*/ 	.word	index@(_Z11intMultiplyPiPKiij)
        /*0008*/ 	.word	0x0000000a


	//----- nvinfo : EIATTR_FRAME_SIZE
	.align		4
.L_1:
        /*000c*/ 	.byte	0x04, 0x11
        /*000e*/ 	.short	(.L_3 - .L_2)
	.align		4
.L_2:
        /*0010*/ 	.word	index@(_Z11intMultiplyPiPKiij)
        /*0014*/ 	.word	0x00000000


	//----- nvinfo : EIATTR_MIN_STACK_SIZE
	.align		4
.L_3:
        /*0018*/ 	.byte	0x04, 0x12
        /*001a*/ 	.short	(.L_5 - .L_4)
	.align		4
.L_4:
        /*001c*/ 	.word	index@(_Z11intMultiplyPiPKiij)
        /*0020*/ 	.word	0x00000000
.L_5:


//--------------------- .nv.compat                --------------------------
	.section	.nv.compat,"",@"SHT_CUDA_COMPAT_INFO"
	.align	4
        /*0000*/ 	.byte	0x02, 0x09, 0x00, 0x00, 0x02, 0x02, 0x01, 0x00, 0x02, 0x05, 0x05, 0x00, 0x03, 0x07, 0x01, 0x01
        /*0010*/ 	.byte	0x02, 0x03, 0x00, 0x00, 0x02, 0x06, 0x01, 0x00, 0x04, 0x0b, 0x08, 0x00, 0x09, 0x00, 0x00, 0x00
        /*0020*/ 	.byte	0x00, 0x00, 0x00, 0x00


//--------------------- .nv.info._Z11intMultiplyPiPKiij --------------------------
	.section	.nv.info._Z11intMultiplyPiPKiij,"",@"SHT_CUDA_INFO"
	.sectionflags	@""
	.align	4


	//----- nvinfo : EIATTR_CUDA_API_VERSION
	.align		4
        /*0000*/ 	.byte	0x04, 0x37
        /*0002*/ 	.short	(.L_7 - .L_6)
.L_6:
        /*0004*/ 	.word	0x00000082


	//----- nvinfo : EIATTR_KPARAM_INFO
	.align		4
.L_7:
        /*0008*/ 	.byte	0x04, 0x17
        /*000a*/ 	.short	(.L_9 - .L_8)
.L_8:
        /*000c*/ 	.word	0x00000000
        /*0010*/ 	.short	0x0003
        /*0012*/ 	.short	0x0014
        /*0014*/ 	.byte	0x00, 0xf0, 0x11, 0x00


	//----- nvinfo : EIATTR_KPARAM_INFO
	.align		4
.L_9:
        /*0018*/ 	.byte	0x04, 0x17
        /*001a*/ 	.short	(.L_11 - .L_10)
.L_10:
        /*001c*/ 	.word	0x00000000
        /*0020*/ 	.short	0x0002
        /*0022*/ 	.short	0x0010
        /*0024*/ 	.byte	0x00, 0xf0, 0x11, 0x00


	//----- nvinfo : EIATTR_KPARAM_INFO
	.align		4
.L_11:
        /*0028*/ 	.byte	0x04, 0x17
        /*002a*/ 	.short	(.L_13 - .L_12)
.L_12:
        /*002c*/ 	.word	0x00000000
        /*0030*/ 	.short	0x0001
        /*0032*/ 	.short	0x0008
        /*0034*/ 	.byte	0x00, 0xf5, 0x21, 0x00


	//----- nvinfo : EIATTR_KPARAM_INFO
	.align		4
.L_13:
        /*0038*/ 	.byte	0x04, 0x17
        /*003a*/ 	.short	(.L_15 - .L_14)
.L_14:
        /*003c*/ 	.word	0x00000000
        /*0040*/ 	.short	0x0000
        /*0042*/ 	.short	0x0000
        /*0044*/ 	.byte	0x00, 0xf5, 0x21, 0x00


	//----- nvinfo : EIATTR_SPARSE_MMA_MASK
	.align		4
.L_15:
        /*0048*/ 	.byte	0x03, 0x50
        /*004a*/ 	.short	0x0000


	//----- nvinfo : EIATTR_MAXREG_COUNT
	.align		4
        /*004c*/ 	.byte	0x03, 0x1b
        /*004e*/ 	.short	0x00ff


	//----- nvinfo : EIATTR_MERCURY_ISA_VERSION
	.align		4
        /*0050*/ 	.byte	0x03, 0x5f
        /*0052*/ 	.short	0x0101


	//----- nvinfo : EIATTR_VRC_CTA_INIT_COUNT
	.align		4
        /*0054*/ 	.byte	0x02, 0x4a
	.zero		1
	.zero		1


	//----- nvinfo : EIATTR_EXIT_INSTR_OFFSETS
	.align		4
        /*0058*/ 	.byte	0x04, 0x1c
        /*005a*/ 	.short	(.L_17 - .L_16)


	//   ....[0]....
.L_16:
        /*005c*/ 	.word	0x00000070


	//   ....[1]....
        /*0060*/ 	.word	0x00000110


	//----- nvinfo : EIATTR_CBANK_PARAM_SIZE
	.align		4
.L_17:
        /*0064*/ 	.byte	0x03, 0x19
        /*0066*/ 	.short	0x0018


	//----- nvinfo : EIATTR_PARAM_CBANK
	.align		4
        /*0068*/ 	.byte	0x04, 0x0a
        /*006a*/ 	.short	(.L_19 - .L_18)
	.align		4
.L_18:
        /*006c*/ 	.word	index@(.nv.constant0._Z11intMultiplyPiPKiij)
        /*0070*/ 	.short	0x0380
        /*0072*/ 	.short	0x0018


	//----- nvinfo : EIATTR_SW_WAR
	.align		4
.L_19:
        /*0074*/ 	.byte	0x04, 0x36
        /*0076*/ 	.short	(.L_21 - .L_20)
.L_20:
        /*0078*/ 	.word	0x00000008
.L_21:


//--------------------- .nv.callgraph             --------------------------
	.section	.nv.callgraph,"",@"SHT_CUDA_CALLGRAPH"
	.align	4
	.sectionentsize	8
	.align		4
        /*0000*/ 	.word	0x00000000
	.align		4
        /*0004*/ 	.word	0xffffffff
	.align		4
        /*0008*/ 	.word	0x00000000
	.align		4
        /*000c*/ 	.word	0xfffffffe
	.align		4
        /*0010*/ 	.word	0x00000000
	.align		4
        /*0014*/ 	.word	0xfffffffd
	.align		4
        /*0018*/ 	.word	0x00000000
	.align		4
        /*001c*/ 	.word	0xfffffffc


//--------------------- .text._Z11intMultiplyPiPKiij --------------------------
	.section	.text._Z11intMultiplyPiPKiij,"ax",@progbits
	.align	128
        .global         _Z11intMultiplyPiPKiij
        .type           _Z11intMultiplyPiPKiij,@function
        .size           _Z11intMultiplyPiPKiij,(.L_x_1 - _Z11intMultiplyPiPKiij)
        .other          _Z11intMultiplyPiPKiij,@"STO_CUDA_ENTRY STV_DEFAULT"
_Z11intMultiplyPiPKiij:
.text._Z11intMultiplyPiPKiij:
[----:B------:R-:W-:Y:S01]  /*0000*/  LDC R1, c[0x0][0x37c] ;  /* 0x0000df00ff017b82 */ /* 0x000fe20000000800 */
[----:B------:R-:W0:Y:S07]  /*0010*/  S2R R7, SR_TID.X ;  /* 0x0000000000077919 */ /* 0x000e2e0000002100 */
[----:B------:R-:W0:Y:S01]  /*0020*/  S2UR UR4, SR_CTAID.X ;  /* 0x00000000000479c3 */ /* 0x000e220000002500 */
[----:B------:R-:W1:Y:S07]  /*0030*/  LDCU UR5, c[0x0][0x394] ;  /* 0x00007280ff0577ac */ /* 0x000e6e0008000800 */
[----:B------:R-:W0:Y:S02]  /*0040*/  LDC R0, c[0x0][0x360] ;  /* 0x0000d800ff007b82 */ /* 0x000e240000000800 */
[----:B0-----:R-:W-:-:S05]  /*0050*/  IMAD R7, R0, UR4, R7 ;  /* 0x0000000400077c24 */ /* 0x001fca000f8e0207 */
[----:B-1----:R-:W-:-:S13]  /*0060*/  ISETP.GE.U32.AND P0, PT, R7, UR5, PT ;  /* 0x0000000507007c0c */ /* 0x002fda000bf06070 */
[----:B------:R-:W-:Y:S05]  /*0070*/  @P0 EXIT ;  /* 0x000000000000094d */ /* 0x000fea0003800000 */
[----:B------:R-:W0:Y:S01]  /*0080*/  LDC.64 R2, c[0x0][0x388] ;  /* 0x0000e200ff027b82 */ /* 0x000e220000000a00 */
[----:B------:R-:W1:Y:S01]  /*0090*/  LDCU.64 UR4, c[0x0][0x358] ;  /* 0x00006b00ff0477ac */ /* 0x000e620008000a00 */
[----:B------:R-:W2:Y:S06]  /*00a0*/  LDCU UR6, c[0x0][0x390] ;  /* 0x00007200ff0677ac */ /* 0x000eac0008000800 */
[----:B------:R-:W3:Y:S01]  /*00b0*/  LDC.64 R4, c[0x0][0x380] ;  /* 0x0000e000ff047b82 */ /* 0x000ee20000000a00 */
[----:B0-----:R-:W-:-:S06]  /*00c0*/  IMAD.WIDE R2, R7, 0x4, R2 ;  /* 0x0000000407027825 */ /* 0x001fcc00078e0202 */
[----:B-1----:R-:W2:Y:S01]  /*00d0*/  LDG.E R2, desc[UR4][R2.64] ;  /* 0x0000000402027981 */ /* 0x002ea2000c1e1900 */
[----:B---3--:R-:W-:-:S04]  /*00e0*/  IMAD.WIDE R4, R7, 0x4, R4 ;  /* 0x0000000407047825 */ /* 0x008fc800078e0204 */
[----:B--2---:R-:W-:-:S05]  /*00f0*/  IMAD R7, R2, UR6, RZ ;  /* 0x0000000602077c24 */ /* 0x004fca000f8e02ff */
[----:B------:R-:W-:Y:S01]  /*0100*/  STG.E desc[UR4][R4.64], R7 ;  /* 0x0000000704007986 */ /* 0x000fe2000c101904 */
[----:B------:R-:W-:Y:S05]  /*0110*/  EXIT ;  /* 0x000000000000794d */ /* 0x000fea0003800000 */
.L_x_0:
[----:B------:R-:W-:-:S00]  /*0120*/  BRA `(.L_x_0) ;  /* 0xfffffffc00fc7947 */ /* 0x000fc0000383ffff */
[----:B------:R-:W-:-:S00]  /*0130*/  NOP ;  /* 0x0000000000007918 */ /* 0x000fc00000000000 */
        /* <DEDUP_REMOVED lines=12> */
.L_x_1:


//--------------------- .nv.shared.reserved.0     --------------------------
	.section	.nv.shared.reserved.0,"aw",@nobits
	.weak		__nv_reservedSMEM_offset_0_alias
	.size		__nv_reservedSMEM_offset_0_alias, 0, 64
	.other		__nv_reservedSMEM_offset_0_alias,@"STO_CUDA_RESERVED_SHARED STV_DEFAULT"
__nv_reservedSMEM_offset_0_alias:
	.zero		0
	.zero		64


//--------------------- .nv.constant0._Z11intMultiplyPiPKiij --------------------------
	.section	.nv.constant0._Z11intMultiplyPiPKiij,"a",@progbits
	.sectionflags	@""
	.align	4
.nv.constant0._Z11intMultiplyPiPKiij:
	.zero		920


//--------------------- SYMBOLS --------------------------

	.type		.nv.reservedSmem.offset0,@object
	.size		.nv.reservedSmem.offset0,0x4
